//
// Generated by NVIDIA NVVM Compiler
//
// Compiler Build ID: CL-36424714
// Cuda compilation tools, release 13.0, V13.0.88
// Based on NVVM 20.0.0
//

.version 9.0
.target sm_100
.address_size 64

	// .globl	_Z11stackKerneliiiiiPfS_i

.visible .entry _Z11stackKerneliiiiiPfS_i(
	.param .u32 _Z11stackKerneliiiiiPfS_i_param_0,
	.param .u32 _Z11stackKerneliiiiiPfS_i_param_1,
	.param .u32 _Z11stackKerneliiiiiPfS_i_param_2,
	.param .u32 _Z11stackKerneliiiiiPfS_i_param_3,
	.param .u32 _Z11stackKerneliiiiiPfS_i_param_4,
	.param .u64 .ptr .align 1 _Z11stackKerneliiiiiPfS_i_param_5,
	.param .u64 .ptr .align 1 _Z11stackKerneliiiiiPfS_i_param_6,
	.param .u32 _Z11stackKerneliiiiiPfS_i_param_7
)
{
	.reg .pred 	%p<7>;
	.reg .b32 	%r<45>;
	.reg .b32 	%f<6>;
	.reg .b64 	%rd<15>;

	ld.param.u32 	%r27, [_Z11stackKerneliiiiiPfS_i_param_0];
	ld.param.u32 	%r22, [_Z11stackKerneliiiiiPfS_i_param_1];
	ld.param.u32 	%r23, [_Z11stackKerneliiiiiPfS_i_param_2];
	ld.param.u32 	%r24, [_Z11stackKerneliiiiiPfS_i_param_3];
	ld.param.u32 	%r25, [_Z11stackKerneliiiiiPfS_i_param_4];
	ld.param.u64 	%rd5, [_Z11stackKerneliiiiiPfS_i_param_5];
	ld.param.u64 	%rd6, [_Z11stackKerneliiiiiPfS_i_param_6];
	ld.param.u32 	%r26, [_Z11stackKerneliiiiiPfS_i_param_7];
	cvta.to.global.u64 	%rd1, %rd6;
	cvta.to.global.u64 	%rd2, %rd5;
	mov.u32 	%r1, %ctaid.x;
	mov.u32 	%r2, %ctaid.y;
	mul.lo.s32 	%r28, %r27, %r1;
	mad.lo.s32 	%r29, %r22, %r2, %r28;
	mov.u32 	%r30, %tid.x;
	mul.lo.s32 	%r3, %r26, %r30;
	add.s32 	%r42, %r29, %r3;
	setp.ge.s32 	%p1, %r42, %r27;
	@%p1 bra 	$L__BB0_8;
	mul.lo.s32 	%r31, %r23, %r1;
	mad.lo.s32 	%r32, %r24, %r2, %r31;
	add.s32 	%r5, %r32, %r25;
	add.s32 	%r41, %r3, %r5;
	add.s32 	%r33, %r5, %r22;
	add.s32 	%r34, %r41, %r26;
	min.s32 	%r7, %r34, %r33;
	setp.le.s32 	%p2, %r7, %r41;
	@%p2 bra 	$L__BB0_8;
	sub.s32 	%r35, %r7, %r41;
	and.b32  	%r8, %r35, 3;
	setp.eq.s32 	%p3, %r8, 0;
	@%p3 bra 	$L__BB0_5;
	neg.s32 	%r38, %r8;
$L__BB0_4:
	.pragma "nounroll";
	mul.wide.s32 	%rd7, %r41, 4;
	add.s64 	%rd8, %rd1, %rd7;
	mul.wide.s32 	%rd9, %r42, 4;
	add.s64 	%rd10, %rd2, %rd9;
	ld.global.f32 	%f1, [%rd10];
	st.global.f32 	[%rd8], %f1;
	add.s32 	%r42, %r42, 1;
	add.s32 	%r41, %r41, 1;
	add.s32 	%r38, %r38, 1;
	setp.ne.s32 	%p4, %r38, 0;
	@%p4 bra 	$L__BB0_4;
$L__BB0_5:
	sub.s32 	%r36, %r3, %r7;
	add.s32 	%r37, %r36, %r5;
	setp.gt.u32 	%p5, %r37, -4;
	@%p5 bra 	$L__BB0_8;
	add.s64 	%rd3, %rd2, 8;
	add.s64 	%rd4, %rd1, 8;
$L__BB0_7:
	mul.wide.s32 	%rd11, %r42, 4;
	add.s64 	%rd12, %rd3, %rd11;
	mul.wide.s32 	%rd13, %r41, 4;
	add.s64 	%rd14, %rd4, %rd13;
	ld.global.f32 	%f2, [%rd12+-8];
	st.global.f32 	[%rd14+-8], %f2;
	ld.global.f32 	%f3, [%rd12+-4];
	st.global.f32 	[%rd14+-4], %f3;
	ld.global.f32 	%f4, [%rd12];
	st.global.f32 	[%rd14], %f4;
	ld.global.f32 	%f5, [%rd12+4];
	st.global.f32 	[%rd14+4], %f5;
	add.s32 	%r42, %r42, 4;
	add.s32 	%r41, %r41, 4;
	setp.lt.s32 	%p6, %r41, %r7;
	@%p6 bra 	$L__BB0_7;
$L__BB0_8:
	ret;

}


// ===== COMPILED SASS (sm_100) =====

	.target	sm_100

	.elftype	@"ET_EXEC"


//--------------------- .note.nv.tkinfo           --------------------------
	.section	.note.nv.tkinfo,"",@"SHT_NOTE"
	.sectionflags	@"SHF_NOTE_NV_TKINFO"
	.tkinfo
        /*0018*/ 	.word	0x00000002
        /*0030*/ 	.string	""
        /*0030*/ 	.string	"ptxas"
        /*0030*/ 	.string	"Cuda compilation tools, release 13.0, V13.0.88"
        /*0030*/ 	.string	"Build cuda_13.0.r13.0/compiler.36424714_0"
        /*0030*/ 	.string	"-arch sm_100 -m 64 "



//--------------------- .note.nv.cuinfo           --------------------------
	.section	.note.nv.cuinfo,"",@"SHT_NOTE"
	.sectionflags	@"SHF_NOTE_NV_CUINFO"
        /*0018*/ 	.short	0x0002
        /*001a*/ 	.short	0x0064
        /*001c*/ 	.short	0x0082
	.zero		2


//--------------------- .nv.info                  --------------------------
	.section	.nv.info,"",@"SHT_CUDA_INFO"
	.align	4


	//----- nvinfo : EIATTR_REGCOUNT
	.align		4
        /*0000*/ 	.byte	0x04, 0x2f
        /*0002*/ 	.short	(.L_1 - .L_0)
	.align		4
.L_0:
        /*0004*/ 	.word	index@(_Z11stackKerneliiiiiPfS_i)
        /*0008*/ 	.word	0x00000012


	//----- nvinfo : EIATTR_FRAME_SIZE
	.align		4
.L_1:
        /*000c*/ 	.byte	0x04, 0x11
        /*000e*/ 	.short	(.L_3 - .L_2)
	.align		4
.L_2:
        /*0010*/ 	.word	index@(_Z11stackKerneliiiiiPfS_i)
        /*0014*/ 	.word	0x00000000


	//----- nvinfo : EIATTR_MIN_STACK_SIZE
	.align		4
.L_3:
        /*0018*/ 	.byte	0x04, 0x12
        /*001a*/ 	.short	(.L_5 - .L_4)
	.align		4
.L_4:
        /*001c*/ 	.word	index@(_Z11stackKerneliiiiiPfS_i)
        /*0020*/ 	.word	0x00000000
.L_5:


//--------------------- .nv.compat                --------------------------
	.section	.nv.compat,"",@"SHT_CUDA_COMPAT_INFO"
	.align	4
        /*0000*/ 	.byte	0x02, 0x09, 0x00, 0x00, 0x02, 0x02, 0x01, 0x00, 0x02, 0x05, 0x05, 0x00, 0x03, 0x07, 0x01, 0x01
        /*0010*/ 	.byte	0x02, 0x03, 0x00, 0x00, 0x02, 0x06, 0x01, 0x00, 0x04, 0x0b, 0x08, 0x00, 0x09, 0x00, 0x00, 0x00
        /*0020*/ 	.byte	0x00, 0x00, 0x00, 0x00


//--------------------- .nv.info._Z11stackKerneliiiiiPfS_i --------------------------
	.section	.nv.info._Z11stackKerneliiiiiPfS_i,"",@"SHT_CUDA_INFO"
	.sectionflags	@""
	.align	4


	//----- nvinfo : EIATTR_CUDA_API_VERSION
	.align		4
        /*0000*/ 	.byte	0x04, 0x37
        /*0002*/ 	.short	(.L_7 - .L_6)
.L_6:
        /*0004*/ 	.word	0x00000082


	//----- nvinfo : EIATTR_KPARAM_INFO
	.align		4
.L_7:
        /*0008*/ 	.byte	0x04, 0x17
        /*000a*/ 	.short	(.L_9 - .L_8)
.L_8:
        /*000c*/ 	.word	0x00000000
        /*0010*/ 	.short	0x0007
        /*0012*/ 	.short	0x0028
        /*0014*/ 	.byte	0x00, 0xf0, 0x11, 0x00


	//----- nvinfo : EIATTR_KPARAM_INFO
	.align		4
.L_9:
        /*0018*/ 	.byte	0x04, 0x17
        /*001a*/ 	.short	(.L_11 - .L_10)
.L_10:
        /*001c*/ 	.word	0x00000000
        /*0020*/ 	.short	0x0006
        /*0022*/ 	.short	0x0020
        /*0024*/ 	.byte	0x00, 0xf5, 0x21, 0x00


	//----- nvinfo : EIATTR_KPARAM_INFO
	.align		4
.L_11:
        /*0028*/ 	.byte	0x04, 0x17
        /*002a*/ 	.short	(.L_13 - .L_12)
.L_12:
        /*002c*/ 	.word	0x00000000
        /*0030*/ 	.short	0x0005
        /*0032*/ 	.short	0x0018
        /*0034*/ 	.byte	0x00, 0xf5, 0x21, 0x00


	//----- nvinfo : EIATTR_KPARAM_INFO
	.align		4
.L_13:
        /*0038*/ 	.byte	0x04, 0x17
        /*003a*/ 	.short	(.L_15 - .L_14)
.L_14:
        /*003c*/ 	.word	0x00000000
        /*0040*/ 	.short	0x0004
        /*0042*/ 	.short	0x0010
        /*0044*/ 	.byte	0x00, 0xf0, 0x11, 0x00


	//----- nvinfo : EIATTR_KPARAM_INFO
	.align		4
.L_15:
        /*0048*/ 	.byte	0x04, 0x17
        /*004a*/ 	.short	(.L_17 - .L_16)
.L_16:
        /*004c*/ 	.word	0x00000000
        /*0050*/ 	.short	0x0003
        /*0052*/ 	.short	0x000c
        /*0054*/ 	.byte	0x00, 0xf0, 0x11, 0x00


	//----- nvinfo : EIATTR_KPARAM_INFO
	.align		4
.L_17:
        /*0058*/ 	.byte	0x04, 0x17
        /*005a*/ 	.short	(.L_19 - .L_18)
.L_18:
        /*005c*/ 	.word	0x00000000
        /*0060*/ 	.short	0x0002
        /*0062*/ 	.short	0x0008
        /*0064*/ 	.byte	0x00, 0xf0, 0x11, 0x00


	//----- nvinfo : EIATTR_KPARAM_INFO
	.align		4
.L_19:
        /*0068*/ 	.byte	0x04, 0x17
        /*006a*/ 	.short	(.L_21 - .L_20)
.L_20:
        /*006c*/ 	.word	0x00000000
        /*0070*/ 	.short	0x0001
        /*0072*/ 	.short	0x0004
        /*0074*/ 	.byte	0x00, 0xf0, 0x11, 0x00


	//----- nvinfo : EIATTR_KPARAM_INFO
	.align		4
.L_21:
        /*0078*/ 	.byte	0x04, 0x17
        /*007a*/ 	.short	(.L_23 - .L_22)
.L_22:
        /*007c*/ 	.word	0x00000000
        /*0080*/ 	.short	0x0000
        /*0082*/ 	.short	0x0000
        /*0084*/ 	.byte	0x00, 0xf0, 0x11, 0x00


	//----- nvinfo : EIATTR_SPARSE_MMA_MASK
	.align		4
.L_23:
        /*0088*/ 	.byte	0x03, 0x50
        /*008a*/ 	.short	0x0000


	//----- nvinfo : EIATTR_MAXREG_COUNT
	.align		4
        /*008c*/ 	.byte	0x03, 0x1b
        /*008e*/ 	.short	0x00ff


	//----- nvinfo : EIATTR_MERCURY_ISA_VERSION
	.align		4
        /*0090*/ 	.byte	0x03, 0x5f
        /*0092*/ 	.short	0x0101


	//----- nvinfo : EIATTR_VRC_CTA_INIT_COUNT
	.align		4
        /*0094*/ 	.byte	0x02, 0x4a
	.zero		1
	.zero		1


	//----- nvinfo : EIATTR_EXIT_INSTR_OFFSETS
	.align		4
        /*0098*/ 	.byte	0x04, 0x1c
        /*009a*/ 	.short	(.L_25 - .L_24)


	//   ....[0]....
.L_24:
        /*009c*/ 	.word	0x000000a0


	//   ....[1]....
        /*00a0*/ 	.word	0x00000140


	//   ....[2]....
        /*00a4*/ 	.word	0x000002a0


	//   ....[3]....
        /*00a8*/ 	.word	0x00000430


	//----- nvinfo : EIATTR_CRS_STACK_SIZE
	.align		4
.L_25:
        /*00ac*/ 	.byte	0x04, 0x1e
        /*00ae*/ 	.short	(.L_27 - .L_26)
.L_26:
        /*00b0*/ 	.word	0x00000000


	//----- nvinfo : EIATTR_CBANK_PARAM_SIZE
	.align		4
.L_27:
        /*00b4*/ 	.byte	0x03, 0x19
        /*00b6*/ 	.short	0x002c


	//----- nvinfo : EIATTR_PARAM_CBANK
	.align		4
        /*00b8*/ 	.byte	0x04, 0x0a
        /*00ba*/ 	.short	(.L_29 - .L_28)
	.align		4
.L_28:
        /*00bc*/ 	.word	index@(.nv.constant0._Z11stackKerneliiiiiPfS_i)
        /*00c0*/ 	.short	0x0380
        /*00c2*/ 	.short	0x002c


	//----- nvinfo : EIATTR_SW_WAR
	.align		4
.L_29:
        /*00c4*/ 	.byte	0x04, 0x36
        /*00c6*/ 	.short	(.L_31 - .L_30)
.L_30:
        /*00c8*/ 	.word	0x00000008
.L_31:


//--------------------- .nv.callgraph             --------------------------
	.section	.nv.callgraph,"",@"SHT_CUDA_CALLGRAPH"
	.align	4
	.sectionentsize	8
	.align		4
        /*0000*/ 	.word	0x00000000
	.align		4
        /*0004*/ 	.word	0xffffffff
	.align		4
        /*0008*/ 	.word	0x00000000
	.align		4
        /*000c*/ 	.word	0xfffffffe
	.align		4
        /*0010*/ 	.word	0x00000000
	.align		4
        /*0014*/ 	.word	0xfffffffd
	.align		4
        /*0018*/ 	.word	0x00000000
	.align		4
        /*001c*/ 	.word	0xfffffffc


//--------------------- .text._Z11stackKerneliiiiiPfS_i --------------------------
	.section	.text._Z11stackKerneliiiiiPfS_i,"ax",@progbits
	.align	128
        .global         _Z11stackKerneliiiiiPfS_i
        .type           _Z11stackKerneliiiiiPfS_i,@function
        .size           _Z11stackKerneliiiiiPfS_i,(.L_x_5 - _Z11stackKerneliiiiiPfS_i)
        .other          _Z11stackKerneliiiiiPfS_i,@"STO_CUDA_ENTRY STV_DEFAULT"
_Z11stackKerneliiiiiPfS_i:
.text._Z11stackKerneliiiiiPfS_i:
[----:B------:R-:W-:Y:S08]  /*0000*/  LDC R1, c[0x0][0x37c] ;  /* 0x0000df00ff017b82 */ /* 0x000ff00000000800 */
[----:B------:R-:W0:Y:S01]  /*0010*/  S2UR UR7, SR_CTAID.X ;  /* 0x00000000000779c3 */ /* 0x000e220000002500 */
[----:B------:R-:W1:Y:S01]  /*0020*/  S2R R5, SR_TID.X ;  /* 0x0000000000057919 */ /* 0x000e620000002100 */
[----:B------:R-:W0:Y:S06]  /*0030*/  LDCU.64 UR10, c[0x0][0x380] ;  /* 0x00007000ff0a77ac */ /* 0x000e2c0008000a00 */
[----:B------:R-:W2:Y:S08]  /*0040*/  S2UR UR8, SR_CTAID.Y ;  /* 0x00000000000879c3 */ /* 0x000eb00000002600 */
[----:B------:R-:W1:Y:S01]  /*0050*/  LDC R4, c[0x0][0x3a8] ;  /* 0x0000ea00ff047b82 */ /* 0x000e620000000800 */
[----:B0-----:R-:W-:-:S04]  /*0060*/  UIMAD UR4, UR7, UR10, URZ ;  /* 0x0000000a070472a4 */ /* 0x001fc8000f8e02ff */
[----:B--2---:R-:W-:-:S06]  /*0070*/  UIMAD UR4, UR8, UR11, UR4 ;  /* 0x0000000b080472a4 */ /* 0x004fcc000f8e0204 */
[----:B-1----:R-:W-:-:S05]  /*0080*/  IMAD R2, R5, R4, UR4 ;  /* 0x0000000405027e24 */ /* 0x002fca000f8e0204 */
[----:B------:R-:W-:-:S13]  /*0090*/  ISETP.GE.AND P0, PT, R2, UR10, PT ;  /* 0x0000000a02007c0c */ /* 0x000fda000bf06270 */
[----:B------:R-:W-:Y:S05]  /*00a0*/  @P0 EXIT ;  /* 0x000000000000094d */ /* 0x000fea0003800000 */
[----:B------:R-:W0:Y:S01]  /*00b0*/  LDCU.64 UR4, c[0x0][0x388] ;  /* 0x00007100ff0477ac */ /* 0x000e220008000a00 */
[----:B------:R-:W1:Y:S01]  /*00c0*/  LDCU UR6, c[0x0][0x390] ;  /* 0x00007200ff0677ac */ /* 0x000e620008000800 */
[----:B0-----:R-:W-:-:S04]  /*00d0*/  UIMAD UR4, UR7, UR4, URZ ;  /* 0x00000004070472a4 */ /* 0x001fc8000f8e02ff */
[----:B------:R-:W-:-:S04]  /*00e0*/  UIMAD UR4, UR8, UR5, UR4 ;  /* 0x00000005080472a4 */ /* 0x000fc8000f8e0204 */
[----:B-1----:R-:W-:-:S04]  /*00f0*/  UIADD3 UR4, UPT, UPT, UR4, UR6, URZ ;  /* 0x0000000604047290 */ /* 0x002fc8000fffe0ff */
[----:B------:R-:W-:Y:S02]  /*0100*/  UIADD3 UR5, UPT, UPT, UR4, UR11, URZ ;  /* 0x0000000b04057290 */ /* 0x000fe4000fffe0ff */
[----:B------:R-:W-:-:S05]  /*0110*/  IMAD R3, R5, R4, UR4 ;  /* 0x0000000405037e24 */ /* 0x000fca000f8e0204 */
[----:B------:R-:W-:-:S04]  /*0120*/  VIADDMNMX R0, R3, R4, UR5, PT ;  /* 0x0000000503007e46 */ /* 0x000fc8000b800104 */
[----:B------:R-:W-:-:S13]  /*0130*/  ISETP.GT.AND P0, PT, R0, R3, PT ;  /* 0x000000030000720c */ /* 0x000fda0003f04270 */
[----:B------:R-:W-:Y:S05]  /*0140*/  @!P0 EXIT ;  /* 0x000000000000894d */ /* 0x000fea0003800000 */
[----:B------:R-:W-:Y:S01]  /*0150*/  IMAD R5, R5, R4, -R0 ;  /* 0x0000000405057224 */ /* 0x000fe200078e0a00 */
[----:B------:R-:W0:Y:S01]  /*0160*/  LDCU.64 UR8, c[0x0][0x358] ;  /* 0x00006b00ff0877ac */ /* 0x000e220008000a00 */
[----:B------:R-:W-:Y:S01]  /*0170*/  IMAD.IADD R4, R0, 0x1, -R3 ;  /* 0x0000000100047824 */ /* 0x000fe200078e0a03 */
[----:B------:R-:W-:Y:S01]  /*0180*/  BSSY.RECONVERGENT B0, `(.L_x_0) ;  /* 0x0000011000007945 */ /* 0x000fe20003800200 */
[----:B------:R-:W-:-:S03]  /*0190*/  VIADD R5, R5, UR4 ;  /* 0x0000000405057c36 */ /* 0x000fc60008000000 */
[----:B------:R-:W-:Y:S02]  /*01a0*/  LOP3.LUT P1, R4, R4, 0x3, RZ, 0xc0, !PT ;  /* 0x0000000304047812 */ /* 0x000fe4000782c0ff */
[----:B------:R-:W-:-:S11]  /*01b0*/  ISETP.GT.U32.AND P0, PT, R5, -0x4, PT ;  /* 0xfffffffc0500780c */ /* 0x000fd60003f04070 */
[----:B0-----:R-:W-:Y:S05]  /*01c0*/  @!P1 BRA `(.L_x_1) ;  /* 0x0000000000309947 */ /* 0x001fea0003800000 */
[----:B------:R-:W0:Y:S01]  /*01d0*/  LDC.64 R8, c[0x0][0x3a0] ;  /* 0x0000e800ff087b82 */ /* 0x000e220000000a00 */
[----:B------:R-:W-:-:S07]  /*01e0*/  IADD3 R12, PT, PT, -R4, RZ, RZ ;  /* 0x000000ff040c7210 */ /* 0x000fce0007ffe1ff */
[----:B------:R-:W1:Y:S02]  /*01f0*/  LDC.64 R10, c[0x0][0x398] ;  /* 0x0000e600ff0a7b82 */ /* 0x000e640000000a00 */
.L_x_2:
[----:B-12---:R-:W-:-:S06]  /*0200*/  IMAD.WIDE R6, R2, 0x4, R10 ;  /* 0x0000000402067825 */ /* 0x006fcc00078e020a */
[----:B------:R-:W2:Y:S01]  /*0210*/  LDG.E R7, desc[UR8][R6.64] ;  /* 0x0000000806077981 */ /* 0x000ea2000c1e1900 */
[----:B0-----:R-:W-:Y:S01]  /*0220*/  IMAD.WIDE R4, R3, 0x4, R8 ;  /* 0x0000000403047825 */ /* 0x001fe200078e0208 */
[----:B------:R-:W-:-:S03]  /*0230*/  IADD3 R2, PT, PT, R2, 0x1, RZ ;  /* 0x0000000102027810 */ /* 0x000fc60007ffe0ff */
[----:B------:R-:W-:Y:S02]  /*0240*/  VIADD R12, R12, 0x1 ;  /* 0x000000010c0c7836 */ /* 0x000fe40000000000 */
[----:B------:R-:W-:-:S03]  /*0250*/  VIADD R3, R3, 0x1 ;  /* 0x0000000103037836 */ /* 0x000fc60000000000 */
[----:B------:R-:W-:Y:S01]  /*0260*/  ISETP.NE.AND P1, PT, R12, RZ, PT ;  /* 0x000000ff0c00720c */ /* 0x000fe20003f25270 */
[----:B--2---:R2:W-:-:S12]  /*0270*/  STG.E desc[UR8][R4.64], R7 ;  /* 0x0000000704007986 */ /* 0x0045d8000c101908 */
[----:B------:R-:W-:Y:S05]  /*0280*/  @P1 BRA `(.L_x_2) ;  /* 0xfffffffc00dc1947 */ /* 0x000fea000383ffff */
.L_x_1:
[----:B------:R-:W-:Y:S05]  /*0290*/  BSYNC.RECONVERGENT B0 ;  /* 0x0000000000007941 */ /* 0x000fea0003800200 */
.L_x_0:
[----:B------:R-:W-:Y:S05]  /*02a0*/  @P0 EXIT ;  /* 0x000000000000094d */ /* 0x000fea0003800000 */
[----:B------:R-:W0:Y:S01]  /*02b0*/  LDCU.64 UR6, c[0x0][0x398] ;  /* 0x00007300ff0677ac */ /* 0x000e220008000a00 */
[----:B------:R-:W1:Y:S01]  /*02c0*/  LDCU.64 UR4, c[0x0][0x3a0] ;  /* 0x00007400ff0477ac */ /* 0x000e620008000a00 */
[----:B0-----:R-:W-:Y:S02]  /*02d0*/  UIADD3 UR6, UP0, UPT, UR6, 0x8, URZ ;  /* 0x0000000806067890 */ /* 0x001fe4000ff1e0ff */
[----:B-1----:R-:W-:Y:S02]  /*02e0*/  UIADD3 UR4, UP1, UPT, UR4, 0x8, URZ ;  /* 0x0000000804047890 */ /* 0x002fe4000ff3e0ff */
[----:B------:R-:W-:Y:S02]  /*02f0*/  UIADD3.X UR7, UPT, UPT, URZ, UR7, URZ, UP0, !UPT ;  /* 0x00000007ff077290 */ /* 0x000fe400087fe4ff */
[----:B------:R-:W-:-:S12]  /*0300*/  UIADD3.X UR5, UPT, UPT, URZ, UR5, URZ, UP1, !UPT ;  /* 0x00000005ff057290 */ /* 0x000fd80008ffe4ff */
.L_x_3:
[----:B--2---:R-:W-:Y:S01]  /*0310*/  MOV R4, UR6 ;  /* 0x0000000600047c02 */ /* 0x004fe20008000f00 */
[----:B------:R-:W-:-:S04]  /*0320*/  IMAD.U32 R5, RZ, RZ, UR7 ;  /* 0x00000007ff057e24 */ /* 0x000fc8000f8e00ff */
[----:B------:R-:W-:-:S05]  /*0330*/  IMAD.WIDE R4, R2, 0x4, R4 ;  /* 0x0000000402047825 */ /* 0x000fca00078e0204 */
[----:B0-----:R-:W2:Y:S01]  /*0340*/  LDG.E R9, desc[UR8][R4.64+-0x8] ;  /* 0xfffff80804097981 */ /* 0x001ea2000c1e1900 */
[----:B------:R-:W-:Y:S01]  /*0350*/  MOV R6, UR4 ;  /* 0x0000000400067c02 */ /* 0x000fe20008000f00 */
[----:B------:R-:W-:-:S04]  /*0360*/  IMAD.U32 R7, RZ, RZ, UR5 ;  /* 0x00000005ff077e24 */ /* 0x000fc8000f8e00ff */
[----:B------:R-:W-:-:S05]  /*0370*/  IMAD.WIDE R6, R3, 0x4, R6 ;  /* 0x0000000403067825 */ /* 0x000fca00078e0206 */
[----:B--2---:R0:W-:Y:S04]  /*0380*/  STG.E desc[UR8][R6.64+-0x8], R9 ;  /* 0xfffff80906007986 */ /* 0x0041e8000c101908 */
[----:B------:R-:W2:Y:S04]  /*0390*/  LDG.E R11, desc[UR8][R4.64+-0x4] ;  /* 0xfffffc08040b7981 */ /* 0x000ea8000c1e1900 */
[----:B--2---:R0:W-:Y:S04]  /*03a0*/  STG.E desc[UR8][R6.64+-0x4], R11 ;  /* 0xfffffc0b06007986 */ /* 0x0041e8000c101908 */
[----:B------:R-:W2:Y:S04]  /*03b0*/  LDG.E R13, desc[UR8][R4.64] ;  /* 0x00000008040d7981 */ /* 0x000ea8000c1e1900 */
[----:B--2---:R0:W-:Y:S04]  /*03c0*/  STG.E desc[UR8][R6.64], R13 ;  /* 0x0000000d06007986 */ /* 0x0041e8000c101908 */
[----:B------:R-:W2:Y:S01]  /*03d0*/  LDG.E R15, desc[UR8][R4.64+0x4] ;  /* 0x00000408040f7981 */ /* 0x000ea2000c1e1900 */
[----:B------:R-:W-:-:S02]  /*03e0*/  IADD3 R3, PT, PT, R3, 0x4, RZ ;  /* 0x0000000403037810 */ /* 0x000fc40007ffe0ff */
[----:B------:R-:W-:Y:S02]  /*03f0*/  IADD3 R2, PT, PT, R2, 0x4, RZ ;  /* 0x0000000402027810 */ /* 0x000fe40007ffe0ff */
[----:B------:R-:W-:Y:S01]  /*0400*/  ISETP.GE.AND P0, PT, R3, R0, PT ;  /* 0x000000000300720c */ /* 0x000fe20003f06270 */
[----:B--2---:R0:W-:-:S12]  /*0410*/  STG.E desc[UR8][R6.64+0x4], R15 ;  /* 0x0000040f06007986 */ /* 0x0041d8000c101908 */
[----:B------:R-:W-:Y:S05]  /*0420*/  @!P0 BRA `(.L_x_3) ;  /* 0xfffffffc00b88947 */ /* 0x000fea000383ffff */
[----:B------:R-:W-:Y:S05]  /*0430*/  EXIT ;  /* 0x000000000000794d */ /* 0x000fea0003800000 */
.L_x_4:
[----:B------:R-:W-:-:S00]  /*0440*/  BRA `(.L_x_4) ;  /* 0xfffffffc00fc7947 */ /* 0x000fc0000383ffff */
[----:B------:R-:W-:-:S00]  /*0450*/  NOP ;  /* 0x0000000000007918 */ /* 0x000fc00000000000 */
        /* <DEDUP_REMOVED lines=10> */
.L_x_5:


//--------------------- .nv.shared.reserved.0     --------------------------
	.section	.nv.shared.reserved.0,"aw",@nobits
	.weak		__nv_reservedSMEM_offset_0_alias
	.size		__nv_reservedSMEM_offset_0_alias, 0, 64
	.other		__nv_reservedSMEM_offset_0_alias,@"STO_CUDA_RESERVED_SHARED STV_DEFAULT"
__nv_reservedSMEM_offset_0_alias:
	.zero		0
	.zero		64


//--------------------- .nv.constant0._Z11stackKerneliiiiiPfS_i --------------------------
	.section	.nv.constant0._Z11stackKerneliiiiiPfS_i,"a",@progbits
	.sectionflags	@""
	.align	4
.nv.constant0._Z11stackKerneliiiiiPfS_i:
	.zero		940


//--------------------- SYMBOLS --------------------------

	.type		.nv.reservedSmem.offset0,@object
	.size		.nv.reservedSmem.offset0,0x4
